	.headerflags	@"EF_CUDA_TEXMODE_UNIFIED EF_CUDA_64BIT_ADDRESS EF_CUDA_ACCELERATORS EF_CUDA_SM90 EF_CUDA_VIRTUAL_SM(EF_CUDA_SM90)"
	.elftype	@"ET_EXEC"


//--------------------- .nv.info                  --------------------------
	.section	.nv.info,"",@"SHT_CUDA_INFO"
	.align	4


	//----- nvinfo : EIATTR_REGCOUNT
	.align		4
        /*0000*/ 	.byte	0x04, 0x2f
        /*0002*/ 	.short	(.L_1 - .L_0)
	.align		4
.L_0:
        /*0004*/ 	.word	index@(triton_poi_fused_mul_2)
        /*0008*/ 	.word	0x0000000c


	//----- nvinfo : EIATTR_MIN_STACK_SIZE
	.align		4
.L_1:
        /*000c*/ 	.byte	0x04, 0x12
        /*000e*/ 	.short	(.L_3 - .L_2)
	.align		4
.L_2:
        /*0010*/ 	.word	index@(triton_poi_fused_mul_2)
        /*0014*/ 	.word	0x00000000


	//----- nvinfo : EIATTR_FRAME_SIZE
	.align		4
.L_3:
        /*0018*/ 	.byte	0x04, 0x11
        /*001a*/ 	.short	(.L_5 - .L_4)
	.align		4
.L_4:
        /*001c*/ 	.word	index@(triton_poi_fused_mul_2)
        /*0020*/ 	.word	0x00000000


	//----- nvinfo : EIATTR_MIN_STACK_SIZE
	.align		4
.L_5:
        /*0024*/ 	.byte	0x04, 0x12
        /*0026*/ 	.short	(.L_7 - .L_6)
	.align		4
.L_6:
        /*0028*/ 	.word	index@(triton_poi_fused_mul_2)
        /*002c*/ 	.word	0x00000000
.L_7:


//--------------------- .nv.info.triton_poi_fused_mul_2 --------------------------
	.section	.nv.info.triton_poi_fused_mul_2,"",@"SHT_CUDA_INFO"
	.sectionflags	@""
	.align	4


	//----- nvinfo : EIATTR_CUDA_API_VERSION
	.align		4
        /*0000*/ 	.byte	0x04, 0x37
        /*0002*/ 	.short	(.L_9 - .L_8)
.L_8:
        /*0004*/ 	.word	0x0000007c


	//----- nvinfo : EIATTR_KPARAM_INFO
	.align		4
.L_9:
        /*0008*/ 	.byte	0x04, 0x17
        /*000a*/ 	.short	(.L_11 - .L_10)
.L_10:
        /*000c*/ 	.word	0x00000000
        /*0010*/ 	.short	0x0002
        /*0012*/ 	.short	0x0010
        /*0014*/ 	.byte	0x00, 0xf0, 0x11, 0x00


	//----- nvinfo : EIATTR_KPARAM_INFO
	.align		4
.L_11:
        /*0018*/ 	.byte	0x04, 0x17
        /*001a*/ 	.short	(.L_13 - .L_12)
.L_12:
        /*001c*/ 	.word	0x00000000
        /*0020*/ 	.short	0x0001
        /*0022*/ 	.short	0x0008
        /*0024*/ 	.byte	0x00, 0xf4, 0x21, 0x00


	//----- nvinfo : EIATTR_KPARAM_INFO
	.align		4
.L_13:
        /*0028*/ 	.byte	0x04, 0x17
        /*002a*/ 	.short	(.L_15 - .L_14)
.L_14:
        /*002c*/ 	.word	0x00000000
        /*0030*/ 	.short	0x0000
        /*0032*/ 	.short	0x0000
        /*0034*/ 	.byte	0x00, 0xf4, 0x21, 0x00


	//----- nvinfo : EIATTR_SPARSE_MMA_MASK
	.align		4
.L_15:
        /*0038*/ 	.byte	0x03, 0x50
        /*003a*/ 	.short	0x0000


	//----- nvinfo : EIATTR_MAXREG_COUNT
	.align		4
        /*003c*/ 	.byte	0x03, 0x1b
        /*003e*/ 	.short	0x00ff


	//----- nvinfo : EIATTR_EXIT_INSTR_OFFSETS
	.align		4
        /*0040*/ 	.byte	0x04, 0x1c
        /*0042*/ 	.short	(.L_17 - .L_16)


	//   ....[0]....
.L_16:
        /*0044*/ 	.word	0x00000150


	//   ....[1]....
        /*0048*/ 	.word	0x00000180


	//----- nvinfo : EIATTR_REQNTID
	.align		4
.L_17:
        /*004c*/ 	.byte	0x04, 0x10
        /*004e*/ 	.short	(.L_19 - .L_18)
.L_18:
        /*0050*/ 	.word	0x00000080
        /*0054*/ 	.word	0x00000001
        /*0058*/ 	.word	0x00000001


	//----- nvinfo : EIATTR_CBANK_PARAM_SIZE
	.align		4
.L_19:
        /*005c*/ 	.byte	0x03, 0x19
        /*005e*/ 	.short	0x0014


	//----- nvinfo : EIATTR_PARAM_CBANK
	.align		4
        /*0060*/ 	.byte	0x04, 0x0a
        /*0062*/ 	.short	(.L_21 - .L_20)
	.align		4
.L_20:
        /*0064*/ 	.word	index@(.nv.constant0.triton_poi_fused_mul_2)
        /*0068*/ 	.short	0x0210
        /*006a*/ 	.short	0x0014


	//----- nvinfo : EIATTR_SW_WAR
	.align		4
.L_21:
        /*006c*/ 	.byte	0x04, 0x36
        /*006e*/ 	.short	(.L_23 - .L_22)
.L_22:
        /*0070*/ 	.word	0x00000008
.L_23:


//--------------------- .nv.callgraph             --------------------------
	.section	.nv.callgraph,"",@"SHT_CUDA_CALLGRAPH"
	.align	4
	.sectionentsize	8
	.align		4
        /*0000*/ 	.word	0x00000000
	.align		4
        /*0004*/ 	.word	0xffffffff
	.align		4
        /*0008*/ 	.word	0x00000000
	.align		4
        /*000c*/ 	.word	0xfffffffe
	.align		4
        /*0010*/ 	.word	0x00000000
	.align		4
        /*0014*/ 	.word	0xfffffffd
	.align		4
        /*0018*/ 	.word	0x00000000
	.align		4
        /*001c*/ 	.word	0xfffffffc


//--------------------- .text.triton_poi_fused_mul_2 --------------------------
	.section	.text.triton_poi_fused_mul_2,"ax",@progbits
	.align	128
        .global         triton_poi_fused_mul_2
        .type           triton_poi_fused_mul_2,@function
        .size           triton_poi_fused_mul_2,(.L_x_1 - triton_poi_fused_mul_2)
        .other          triton_poi_fused_mul_2,@"STO_CUDA_ENTRY STV_DEFAULT"
triton_poi_fused_mul_2:
.text.triton_poi_fused_mul_2:
[----:B------:R-:W0:Y:S02]  /*0000*/  LDC R1, c[0x0][0x28] ;  /* 0x00000a00ff017b82 */ /* 0x000e240000000800 */
[----:B------:R-:W1:Y:S01]  /*0010*/  S2R R0, SR_TID.X ;  /* 0x0000000000007919 */ /* 0x000e620000002100 */
[----:B------:R-:W2:Y:S01]  /*0020*/  LDC.64 R2, c[0x0][0x210] ;  /* 0x00008400ff027b82 */ /* 0x000ea20000000a00 */
[----:B------:R-:W-:Y:S01]  /*0030*/  ULDC.64 UR4, c[0x0][0x208] ;  /* 0x0000820000047ab9 */ /* 0x000fe20000000a00 */
[----:B------:R-:W3:Y:S06]  /*0040*/  S2R R7, SR_CTAID.X ;  /* 0x0000000000077919 */ /* 0x000eec0000002500 */
[----:B------:R-:W4:Y:S01]  /*0050*/  LDC.64 R4, c[0x0][0x218] ;  /* 0x00008600ff047b82 */ /* 0x000f220000000a00 */
[----:B-1----:R-:W-:-:S02]  /*0060*/  LOP3.LUT R0, R0, 0x7f, RZ, 0xc0, !PT ;  /* 0x0000007f00007812 */ /* 0x002fc400078ec0ff */
[----:B---3--:R-:W-:-:S03]  /*0070*/  SHF.R.S32.HI R6, RZ, 0x18, R7 ;  /* 0x00000018ff067819 */ /* 0x008fc60000011407 */
[----:B------:R-:W-:Y:S01]  /*0080*/  IMAD R7, R7, 0x80, R0 ;  /* 0x0000008007077824 */ /* 0x000fe200078e0200 */
[----:B------:R-:W-:-:S03]  /*0090*/  SGXT R0, R6, 0x1 ;  /* 0x000000010600781a */ /* 0x000fc60000000200 */
[C---:B--2---:R-:W-:Y:S01]  /*00a0*/  IMAD.WIDE R2, R7.reuse, 0x4, R2 ;  /* 0x0000000407027825 */ /* 0x044fe200078e0202 */
[----:B------:R-:W-:Y:S02]  /*00b0*/  ISETP.GE.AND P0, PT, R7, 0x100, PT ;  /* 0x000001000700780c */ /* 0x000fe40003f06270 */
[----:B------:R-:W-:-:S04]  /*00c0*/  LEA.HI R0, R0, R7, RZ, 0x2 ;  /* 0x0000000700007211 */ /* 0x000fc800078f10ff */
[----:B------:R-:W-:-:S05]  /*00d0*/  LOP3.LUT R0, R0, 0xfffffffc, RZ, 0xc0, !PT ;  /* 0xfffffffc00007812 */ /* 0x000fca00078ec0ff */
[----:B------:R-:W-:Y:S01]  /*00e0*/  IMAD.IADD R9, R7, 0x1, -R0 ;  /* 0x0000000107097824 */ /* 0x000fe200078e0a00 */
[----:B------:R-:W-:Y:S01]  /*00f0*/  HFMA2.MMA R0, -RZ, RZ, 0, 0 ;  /* 0x00000000ff007435 */ /* 0x000fe200000001ff */
[----:B------:R-:W-:Y:S02]  /*0100*/  IMAD.MOV.U32 R7, RZ, RZ, RZ ;  /* 0x000000ffff077224 */ /* 0x000fe400078e00ff */
[----:B----4-:R-:W-:-:S05]  /*0110*/  IMAD.WIDE R4, R9, 0x4, R4 ;  /* 0x0000000409047825 */ /* 0x010fca00078e0204 */
[----:B------:R-:W2:Y:S04]  /*0120*/  @!P0 LDG.E.EL R7, desc[UR4][R4.64] ;  /* 0x0000000404078981 */ /* 0x000ea8000c2e1900 */
[----:B------:R-:W2:Y:S02]  /*0130*/  @!P0 LDG.E R0, desc[UR4][R2.64] ;  /* 0x0000000402008981 */ /* 0x000ea4000c1e1900 */
[----:B--2---:R-:W-:Y:S01]  /*0140*/  FADD R0, R7, R0 ;  /* 0x0000000007007221 */ /* 0x004fe20000000000 */
[----:B------:R-:W-:Y:S06]  /*0150*/  @P0 EXIT ;  /* 0x000000000000094d */ /* 0x000fec0003800000 */
[----:B------:R-:W-:-:S05]  /*0160*/  FMUL R5, R0, 0.70710676908493041992 ;  /* 0x3f3504f300057820 */ /* 0x000fca0000400000 */
[----:B------:R-:W-:Y:S01]  /*0170*/  STG.E desc[UR4][R2.64], R5 ;  /* 0x0000000502007986 */ /* 0x000fe2000c101904 */
[----:B------:R-:W-:Y:S05]  /*0180*/  EXIT ;  /* 0x000000000000794d */ /* 0x000fea0003800000 */
.L_x_0:
[----:B------:R-:W-:-:S00]  /*0190*/  BRA `(.L_x_0) ;  /* 0xfffffffc00fc7947 */ /* 0x000fc0000383ffff */
[----:B------:R-:W-:-:S00]  /*01a0*/  NOP ;  /* 0x0000000000007918 */ /* 0x000fc00000000000 */
        /* <DEDUP_REMOVED lines=13> */
.L_x_1:


//--------------------- .nv.constant0.triton_poi_fused_mul_2 --------------------------
	.section	.nv.constant0.triton_poi_fused_mul_2,"a",@progbits
	.sectionflags	@""
	.align	4
.nv.constant0.triton_poi_fused_mul_2:
	.zero		548
